







.version 5.0
.target sm_61
.address_size 64


.global .align 8 .b8 _ZTVSt9basic_iosIcSt11char_traitsIcEE[32];
.global .align 8 .b8 _ZTTSo[8];
.global .align 8 .b8 _ZTVSt15basic_streambufIcSt11char_traitsIcEE[128];
.global .align 8 .b8 _ZTVNSt7__cxx1115basic_stringbufIcSt11char_traitsIcESaIcEEE[128];
.global .align 8 .b8 _ZTTNSt7__cxx1119basic_ostringstreamIcSt11char_traitsIcESaIcEEE[8];
.global .align 8 .b8 _ZTVN10__cxxabiv119__pointer_type_infoE[8];
.global .align 8 .b8 _ZTVN10__cxxabiv120__function_type_infoE[8];
.global .align 8 .b8 _ZTVN10__cxxabiv117__class_type_infoE[8];
.global .align 8 .b8 _ZTVN10__cxxabiv120__si_class_type_infoE[8];
.global .align 8 .b8 _ZTVSt9exception[40];
.global .align 8 .b8 _ZTVN3c105ErrorE[40];
.global .align 8 .b8 _ZTVN3c1020intrusive_ptr_targetE[40];
.global .align 8 .b8 _ZTVN3c1011StorageImplE[40];
.global .align 8 .b8 _ZTVN6caffe28OperatorINS_11CUDAContextEEE[136];
.global .align 8 .b8 _ZTVN6caffe211StumpFuncOpIffNS_11CUDAContextEEE[136];

.visible .entry _ZN6caffe272_GLOBAL__N__48_tmpxft_00006fc3_00000000_7_stump_func_op_cpp1_ii_04fc0c0d15StumpFuncKernelIffEEviT_T0_S3_PKS2_PS3_(
.param .u32 _ZN6caffe272_GLOBAL__N__48_tmpxft_00006fc3_00000000_7_stump_func_op_cpp1_ii_04fc0c0d15StumpFuncKernelIffEEviT_T0_S3_PKS2_PS3__param_0,
.param .f32 _ZN6caffe272_GLOBAL__N__48_tmpxft_00006fc3_00000000_7_stump_func_op_cpp1_ii_04fc0c0d15StumpFuncKernelIffEEviT_T0_S3_PKS2_PS3__param_1,
.param .f32 _ZN6caffe272_GLOBAL__N__48_tmpxft_00006fc3_00000000_7_stump_func_op_cpp1_ii_04fc0c0d15StumpFuncKernelIffEEviT_T0_S3_PKS2_PS3__param_2,
.param .f32 _ZN6caffe272_GLOBAL__N__48_tmpxft_00006fc3_00000000_7_stump_func_op_cpp1_ii_04fc0c0d15StumpFuncKernelIffEEviT_T0_S3_PKS2_PS3__param_3,
.param .u64 _ZN6caffe272_GLOBAL__N__48_tmpxft_00006fc3_00000000_7_stump_func_op_cpp1_ii_04fc0c0d15StumpFuncKernelIffEEviT_T0_S3_PKS2_PS3__param_4,
.param .u64 _ZN6caffe272_GLOBAL__N__48_tmpxft_00006fc3_00000000_7_stump_func_op_cpp1_ii_04fc0c0d15StumpFuncKernelIffEEviT_T0_S3_PKS2_PS3__param_5
)
{
.reg .pred %p<4>;
.reg .f32 %f<6>;
.reg .b32 %r<7>;
.reg .b64 %rd<14>;


ld.param.f32 %f1, [_ZN6caffe272_GLOBAL__N__48_tmpxft_00006fc3_00000000_7_stump_func_op_cpp1_ii_04fc0c0d15StumpFuncKernelIffEEviT_T0_S3_PKS2_PS3__param_1];
ld.param.f32 %f2, [_ZN6caffe272_GLOBAL__N__48_tmpxft_00006fc3_00000000_7_stump_func_op_cpp1_ii_04fc0c0d15StumpFuncKernelIffEEviT_T0_S3_PKS2_PS3__param_2];
ld.param.f32 %f3, [_ZN6caffe272_GLOBAL__N__48_tmpxft_00006fc3_00000000_7_stump_func_op_cpp1_ii_04fc0c0d15StumpFuncKernelIffEEviT_T0_S3_PKS2_PS3__param_3];
ld.param.u64 %rd8, [_ZN6caffe272_GLOBAL__N__48_tmpxft_00006fc3_00000000_7_stump_func_op_cpp1_ii_04fc0c0d15StumpFuncKernelIffEEviT_T0_S3_PKS2_PS3__param_4];
ld.param.u64 %rd9, [_ZN6caffe272_GLOBAL__N__48_tmpxft_00006fc3_00000000_7_stump_func_op_cpp1_ii_04fc0c0d15StumpFuncKernelIffEEviT_T0_S3_PKS2_PS3__param_5];
mov.u32 %r1, %ntid.x;
mov.u32 %r2, %ctaid.x;
mov.u32 %r3, %tid.x;
mad.lo.s32 %r4, %r1, %r2, %r3;
cvt.u64.u32	%rd13, %r4;
ld.param.s32 %rd2, [_ZN6caffe272_GLOBAL__N__48_tmpxft_00006fc3_00000000_7_stump_func_op_cpp1_ii_04fc0c0d15StumpFuncKernelIffEEviT_T0_S3_PKS2_PS3__param_0];
setp.ge.u64	%p1, %rd13, %rd2;
@%p1 bra BB0_3;

cvta.to.global.u64 %rd3, %rd9;
cvta.to.global.u64 %rd4, %rd8;
mov.u32 %r5, %nctaid.x;
mul.lo.s32 %r6, %r5, %r1;
cvt.u64.u32	%rd5, %r6;

BB0_2:
shl.b64 %rd10, %rd13, 2;
add.s64 %rd11, %rd4, %rd10;
ld.global.f32 %f4, [%rd11];
setp.gtu.f32	%p2, %f4, %f1;
selp.f32	%f5, %f3, %f2, %p2;
add.s64 %rd12, %rd3, %rd10;
st.global.f32 [%rd12], %f5;
add.s64 %rd13, %rd5, %rd13;
setp.lt.u64	%p3, %rd13, %rd2;
@%p3 bra BB0_2;

BB0_3:
ret;
}




// ===== COMPILED SASS (sm_100) =====

	.target	sm_100

	.elftype	@"ET_EXEC"


//--------------------- .note.nv.tkinfo           --------------------------
	.section	.note.nv.tkinfo,"",@"SHT_NOTE"
	.sectionflags	@"SHF_NOTE_NV_TKINFO"
	.tkinfo
        /*0018*/ 	.word	0x00000002
        /*0030*/ 	.string	""
        /*0030*/ 	.string	"ptxas"
        /*0030*/ 	.string	"Cuda compilation tools, release 13.0, V13.0.88"
        /*0030*/ 	.string	"Build cuda_13.0.r13.0/compiler.36424714_0"
        /*0030*/ 	.string	"-arch sm_100 "



//--------------------- .note.nv.cuinfo           --------------------------
	.section	.note.nv.cuinfo,"",@"SHT_NOTE"
	.sectionflags	@"SHF_NOTE_NV_CUINFO"
        /*0018*/ 	.short	0x0002
        /*001a*/ 	.short	0x003d
        /*001c*/ 	.short	0x0082
	.zero		2


//--------------------- .nv.info                  --------------------------
	.section	.nv.info,"",@"SHT_CUDA_INFO"
	.align	4


	//----- nvinfo : EIATTR_REGCOUNT
	.align		4
        /*0000*/ 	.byte	0x04, 0x2f
        /*0002*/ 	.short	(.L_16 - .L_15)
	.align		4
.L_15:
        /*0004*/ 	.word	index@(_ZN6caffe272_GLOBAL__N__48_tmpxft_00006fc3_00000000_7_stump_func_op_cpp1_ii_04fc0c0d15StumpFuncKernelIffEEviT_T0_S3_PKS2_PS3_)
        /*0008*/ 	.word	0x0000000c


	//----- nvinfo : EIATTR_FRAME_SIZE
	.align		4
.L_16:
        /*000c*/ 	.byte	0x04, 0x11
        /*000e*/ 	.short	(.L_18 - .L_17)
	.align		4
.L_17:
        /*0010*/ 	.word	index@(_ZN6caffe272_GLOBAL__N__48_tmpxft_00006fc3_00000000_7_stump_func_op_cpp1_ii_04fc0c0d15StumpFuncKernelIffEEviT_T0_S3_PKS2_PS3_)
        /*0014*/ 	.word	0x00000000


	//----- nvinfo : EIATTR_MIN_STACK_SIZE
	.align		4
.L_18:
        /*0018*/ 	.byte	0x04, 0x12
        /*001a*/ 	.short	(.L_20 - .L_19)
	.align		4
.L_19:
        /*001c*/ 	.word	index@(_ZN6caffe272_GLOBAL__N__48_tmpxft_00006fc3_00000000_7_stump_func_op_cpp1_ii_04fc0c0d15StumpFuncKernelIffEEviT_T0_S3_PKS2_PS3_)
        /*0020*/ 	.word	0x00000000
.L_20:


//--------------------- .nv.compat                --------------------------
	.section	.nv.compat,"",@"SHT_CUDA_COMPAT_INFO"
	.align	4
        /*0000*/ 	.byte	0x02, 0x09, 0x00, 0x00, 0x02, 0x02, 0x01, 0x00, 0x02, 0x05, 0x05, 0x00, 0x03, 0x07, 0x01, 0x01
        /*0010*/ 	.byte	0x02, 0x03, 0x00, 0x00, 0x02, 0x06, 0x01, 0x00, 0x04, 0x0b, 0x08, 0x00, 0x09, 0x00, 0x00, 0x00
        /*0020*/ 	.byte	0x00, 0x00, 0x00, 0x00


//--------------------- .nv.info._ZN6caffe272_GLOBAL__N__48_tmpxft_00006fc3_00000000_7_stump_func_op_cpp1_ii_04fc0c0d15StumpFuncKernelIffEEviT_T0_S3_PKS2_PS3_ --------------------------
	.section	.nv.info._ZN6caffe272_GLOBAL__N__48_tmpxft_00006fc3_00000000_7_stump_func_op_cpp1_ii_04fc0c0d15StumpFuncKernelIffEEviT_T0_S3_PKS2_PS3_,"",@"SHT_CUDA_INFO"
	.sectionflags	@""
	.align	4


	//----- nvinfo : EIATTR_CUDA_API_VERSION
	.align		4
        /*0000*/ 	.byte	0x04, 0x37
        /*0002*/ 	.short	(.L_22 - .L_21)
.L_21:
        /*0004*/ 	.word	0x00000082


	//----- nvinfo : EIATTR_KPARAM_INFO
	.align		4
.L_22:
        /*0008*/ 	.byte	0x04, 0x17
        /*000a*/ 	.short	(.L_24 - .L_23)
.L_23:
        /*000c*/ 	.word	0x00000000
        /*0010*/ 	.short	0x0005
        /*0012*/ 	.short	0x0018
        /*0014*/ 	.byte	0x00, 0xf0, 0x21, 0x00


	//----- nvinfo : EIATTR_KPARAM_INFO
	.align		4
.L_24:
        /*0018*/ 	.byte	0x04, 0x17
        /*001a*/ 	.short	(.L_26 - .L_25)
.L_25:
        /*001c*/ 	.word	0x00000000
        /*0020*/ 	.short	0x0004
        /*0022*/ 	.short	0x0010
        /*0024*/ 	.byte	0x00, 0xf0, 0x21, 0x00


	//----- nvinfo : EIATTR_KPARAM_INFO
	.align		4
.L_26:
        /*0028*/ 	.byte	0x04, 0x17
        /*002a*/ 	.short	(.L_28 - .L_27)
.L_27:
        /*002c*/ 	.word	0x00000000
        /*0030*/ 	.short	0x0003
        /*0032*/ 	.short	0x000c
        /*0034*/ 	.byte	0x00, 0xf0, 0x11, 0x00


	//----- nvinfo : EIATTR_KPARAM_INFO
	.align		4
.L_28:
        /*0038*/ 	.byte	0x04, 0x17
        /*003a*/ 	.short	(.L_30 - .L_29)
.L_29:
        /*003c*/ 	.word	0x00000000
        /*0040*/ 	.short	0x0002
        /*0042*/ 	.short	0x0008
        /*0044*/ 	.byte	0x00, 0xf0, 0x11, 0x00


	//----- nvinfo : EIATTR_KPARAM_INFO
	.align		4
.L_30:
        /*0048*/ 	.byte	0x04, 0x17
        /*004a*/ 	.short	(.L_32 - .L_31)
.L_31:
        /*004c*/ 	.word	0x00000000
        /*0050*/ 	.short	0x0001
        /*0052*/ 	.short	0x0004
        /*0054*/ 	.byte	0x00, 0xf0, 0x11, 0x00


	//----- nvinfo : EIATTR_KPARAM_INFO
	.align		4
.L_32:
        /*0058*/ 	.byte	0x04, 0x17
        /*005a*/ 	.short	(.L_34 - .L_33)
.L_33:
        /*005c*/ 	.word	0x00000000
        /*0060*/ 	.short	0x0000
        /*0062*/ 	.short	0x0000
        /*0064*/ 	.byte	0x00, 0xf0, 0x11, 0x00


	//----- nvinfo : EIATTR_SPARSE_MMA_MASK
	.align		4
.L_34:
        /*0068*/ 	.byte	0x03, 0x50
        /*006a*/ 	.short	0x0000


	//----- nvinfo : EIATTR_MAXREG_COUNT
	.align		4
        /*006c*/ 	.byte	0x03, 0x1b
        /*006e*/ 	.short	0x00ff


	//----- nvinfo : EIATTR_MERCURY_ISA_VERSION
	.align		4
        /*0070*/ 	.byte	0x03, 0x5f
        /*0072*/ 	.short	0x0101


	//----- nvinfo : EIATTR_VRC_CTA_INIT_COUNT
	.align		4
        /*0074*/ 	.byte	0x02, 0x4a
	.zero		1
	.zero		1


	//----- nvinfo : EIATTR_EXIT_INSTR_OFFSETS
	.align		4
        /*0078*/ 	.byte	0x04, 0x1c
        /*007a*/ 	.short	(.L_36 - .L_35)


	//   ....[0]....
.L_35:
        /*007c*/ 	.word	0x00000090


	//   ....[1]....
        /*0080*/ 	.word	0x00000200


	//----- nvinfo : EIATTR_CRS_STACK_SIZE
	.align		4
.L_36:
        /*0084*/ 	.byte	0x04, 0x1e
        /*0086*/ 	.short	(.L_38 - .L_37)
.L_37:
        /*0088*/ 	.word	0x00000000


	//----- nvinfo : EIATTR_CBANK_PARAM_SIZE
	.align		4
.L_38:
        /*008c*/ 	.byte	0x03, 0x19
        /*008e*/ 	.short	0x0020


	//----- nvinfo : EIATTR_PARAM_CBANK
	.align		4
        /*0090*/ 	.byte	0x04, 0x0a
        /*0092*/ 	.short	(.L_40 - .L_39)
	.align		4
.L_39:
        /*0094*/ 	.word	index@(.nv.constant0._ZN6caffe272_GLOBAL__N__48_tmpxft_00006fc3_00000000_7_stump_func_op_cpp1_ii_04fc0c0d15StumpFuncKernelIffEEviT_T0_S3_PKS2_PS3_)
        /*0098*/ 	.short	0x0380
        /*009a*/ 	.short	0x0020


	//----- nvinfo : EIATTR_SW_WAR
	.align		4
.L_40:
        /*009c*/ 	.byte	0x04, 0x36
        /*009e*/ 	.short	(.L_42 - .L_41)
.L_41:
        /*00a0*/ 	.word	0x00000008
.L_42:


//--------------------- .nv.callgraph             --------------------------
	.section	.nv.callgraph,"",@"SHT_CUDA_CALLGRAPH"
	.align	4
	.sectionentsize	8
	.align		4
        /*0000*/ 	.word	0x00000000
	.align		4
        /*0004*/ 	.word	0xffffffff
	.align		4
        /*0008*/ 	.word	0x00000000
	.align		4
        /*000c*/ 	.word	0xfffffffe
	.align		4
        /*0010*/ 	.word	0x00000000
	.align		4
        /*0014*/ 	.word	0xfffffffd
	.align		4
        /*0018*/ 	.word	0x00000000
	.align		4
        /*001c*/ 	.word	0xfffffffc


//--------------------- .nv.constant4             --------------------------
	.section	.nv.constant4,"a",@progbits
	.align	8
	.align		8
.nv.constant4:
        /*0000*/ 	.dword	_ZTVSt9basic_iosIcSt11char_traitsIcEE
	.align		8
        /*0008*/ 	.dword	_ZTTSo
	.align		8
        /*0010*/ 	.dword	_ZTVSt15basic_streambufIcSt11char_traitsIcEE
	.align		8
        /*0018*/ 	.dword	_ZTVNSt7__cxx1115basic_stringbufIcSt11char_traitsIcESaIcEEE
	.align		8
        /*0020*/ 	.dword	_ZTTNSt7__cxx1119basic_ostringstreamIcSt11char_traitsIcESaIcEEE
	.align		8
        /*0028*/ 	.dword	_ZTVN10__cxxabiv119__pointer_type_infoE
	.align		8
        /*0030*/ 	.dword	_ZTVN10__cxxabiv120__function_type_infoE
	.align		8
        /*0038*/ 	.dword	_ZTVN10__cxxabiv117__class_type_infoE
	.align		8
        /*0040*/ 	.dword	_ZTVN10__cxxabiv120__si_class_type_infoE
	.align		8
        /*0048*/ 	.dword	_ZTVSt9exception
	.align		8
        /*0050*/ 	.dword	_ZTVN3c105ErrorE
	.align		8
        /*0058*/ 	.dword	_ZTVN3c1020intrusive_ptr_targetE
	.align		8
        /*0060*/ 	.dword	_ZTVN3c1011StorageImplE
	.align		8
        /*0068*/ 	.dword	_ZTVN6caffe28OperatorINS_11CUDAContextEEE
	.align		8
        /*0070*/ 	.dword	_ZTVN6caffe211StumpFuncOpIffNS_11CUDAContextEEE


//--------------------- .text._ZN6caffe272_GLOBAL__N__48_tmpxft_00006fc3_00000000_7_stump_func_op_cpp1_ii_04fc0c0d15StumpFuncKernelIffEEviT_T0_S3_PKS2_PS3_ --------------------------
	.section	.text._ZN6caffe272_GLOBAL__N__48_tmpxft_00006fc3_00000000_7_stump_func_op_cpp1_ii_04fc0c0d15StumpFuncKernelIffEEviT_T0_S3_PKS2_PS3_,"ax",@progbits
	.align	128
        .global         _ZN6caffe272_GLOBAL__N__48_tmpxft_00006fc3_00000000_7_stump_func_op_cpp1_ii_04fc0c0d15StumpFuncKernelIffEEviT_T0_S3_PKS2_PS3_
        .type           _ZN6caffe272_GLOBAL__N__48_tmpxft_00006fc3_00000000_7_stump_func_op_cpp1_ii_04fc0c0d15StumpFuncKernelIffEEviT_T0_S3_PKS2_PS3_,@function
        .size           _ZN6caffe272_GLOBAL__N__48_tmpxft_00006fc3_00000000_7_stump_func_op_cpp1_ii_04fc0c0d15StumpFuncKernelIffEEviT_T0_S3_PKS2_PS3_,(.L_x_2 - _ZN6caffe272_GLOBAL__N__48_tmpxft_00006fc3_00000000_7_stump_func_op_cpp1_ii_04fc0c0d15StumpFuncKernelIffEEviT_T0_S3_PKS2_PS3_)
        .other          _ZN6caffe272_GLOBAL__N__48_tmpxft_00006fc3_00000000_7_stump_func_op_cpp1_ii_04fc0c0d15StumpFuncKernelIffEEviT_T0_S3_PKS2_PS3_,@"STO_CUDA_ENTRY STV_DEFAULT"
_ZN6caffe272_GLOBAL__N__48_tmpxft_00006fc3_00000000_7_stump_func_op_cpp1_ii_04fc0c0d15StumpFuncKernelIffEEviT_T0_S3_PKS2_PS3_:
.text._ZN6caffe272_GLOBAL__N__48_tmpxft_00006fc3_00000000_7_stump_func_op_cpp1_ii_04fc0c0d15StumpFuncKernelIffEEviT_T0_S3_PKS2_PS3_:
[----:B------:R-:W-:Y:S01]  /*0000*/  LDC R1, c[0x0][0x37c] ;  /* 0x0000df00ff017b82 */ /* 0x000fe20000000800 */
[----:B------:R-:W0:Y:S01]  /*0010*/  S2R R0, SR_CTAID.X ;  /* 0x0000000000007919 */ /* 0x000e220000002500 */
[----:B------:R-:W0:Y:S01]  /*0020*/  LDCU UR4, c[0x0][0x360] ;  /* 0x00006c00ff0477ac */ /* 0x000e220008000800 */
[----:B------:R-:W0:Y:S01]  /*0030*/  S2R R3, SR_TID.X ;  /* 0x0000000000037919 */ /* 0x000e220000002100 */
[----:B------:R-:W1:Y:S02]  /*0040*/  LDCU UR9, c[0x0][0x380] ;  /* 0x00007000ff0977ac */ /* 0x000e640008000800 */
[----:B-1----:R-:W-:Y:S01]  /*0050*/  USHF.R.S32.HI UR8, URZ, 0x1f, UR9 ;  /* 0x0000001fff087899 */ /* 0x002fe20008011409 */
[----:B0-----:R-:W-:-:S05]  /*0060*/  IMAD R0, R0, UR4, R3 ;  /* 0x0000000400007c24 */ /* 0x001fca000f8e0203 */
[----:B------:R-:W-:-:S04]  /*0070*/  ISETP.GE.U32.AND P0, PT, R0, UR9, PT ;  /* 0x0000000900007c0c */ /* 0x000fc8000bf06070 */
[----:B------:R-:W-:-:S13]  /*0080*/  ISETP.GE.U32.AND.EX P0, PT, RZ, UR8, PT, P0 ;  /* 0x00000008ff007c0c */ /* 0x000fda000bf06100 */
[----:B------:R-:W-:Y:S05]  /*0090*/  @P0 EXIT ;  /* 0x000000000000094d */ /* 0x000fea0003800000 */
[----:B------:R-:W0:Y:S01]  /*00a0*/  LDCU UR5, c[0x0][0x370] ;  /* 0x00006e00ff0577ac */ /* 0x000e220008000800 */
[----:B------:R-:W-:Y:S01]  /*00b0*/  IMAD.MOV.U32 R9, RZ, RZ, RZ ;  /* 0x000000ffff097224 */ /* 0x000fe200078e00ff */
[----:B------:R-:W1:Y:S01]  /*00c0*/  LDCU.64 UR6, c[0x0][0x358] ;  /* 0x00006b00ff0677ac */ /* 0x000e620008000a00 */
[----:B------:R-:W2:Y:S01]  /*00d0*/  LDCU UR10, c[0x0][0x384] ;  /* 0x00007080ff0a77ac */ /* 0x000ea20008000800 */
[----:B------:R-:W3:Y:S01]  /*00e0*/  LDCU.128 UR12, c[0x0][0x390] ;  /* 0x00007200ff0c77ac */ /* 0x000ee20008000c00 */
[----:B0-----:R-:W-:-:S12]  /*00f0*/  UIMAD UR4, UR4, UR5, URZ ;  /* 0x00000005040472a4 */ /* 0x001fd8000f8e02ff */
.L_x_0:
[C---:B0-----:R-:W-:Y:S01]  /*0100*/  IMAD.SHL.U32 R4, R0.reuse, 0x4, RZ ;  /* 0x0000000400047824 */ /* 0x041fe200078e00ff */
[----:B------:R-:W-:Y:S01]  /*0110*/  SHF.L.U64.HI R5, R0, 0x2, R9 ;  /* 0x0000000200057819 */ /* 0x000fe20000010209 */
[----:B------:R-:W0:Y:S03]  /*0120*/  LDC R7, c[0x0][0x38c] ;  /* 0x0000e300ff077b82 */ /* 0x000e260000000800 */
[----:B---3--:R-:W-:-:S04]  /*0130*/  IADD3 R2, P0, PT, R4, UR12, RZ ;  /* 0x0000000c04027c10 */ /* 0x008fc8000ff1e0ff */
[----:B------:R-:W-:-:S05]  /*0140*/  IADD3.X R3, PT, PT, R5, UR13, RZ, P0, !PT ;  /* 0x0000000d05037c10 */ /* 0x000fca00087fe4ff */
[----:B-1----:R-:W2:Y:S02]  /*0150*/  LDG.E R2, desc[UR6][R2.64] ;  /* 0x0000000602027981 */ /* 0x002ea4000c1e1900 */
[----:B--2---:R-:W-:-:S13]  /*0160*/  FSETP.GTU.AND P0, PT, R2, UR10, PT ;  /* 0x0000000a02007c0b */ /* 0x004fda000bf0c000 */
[----:B0-----:R-:W0:Y:S01]  /*0170*/  @!P0 LDC R7, c[0x0][0x388] ;  /* 0x0000e200ff078b82 */ /* 0x001e220000000800 */
[----:B------:R-:W-:-:S04]  /*0180*/  IADD3 R4, P0, PT, R4, UR14, RZ ;  /* 0x0000000e04047c10 */ /* 0x000fc8000ff1e0ff */
[----:B------:R-:W-:Y:S02]  /*0190*/  IADD3.X R5, PT, PT, R5, UR15, RZ, P0, !PT ;  /* 0x0000000f05057c10 */ /* 0x000fe400087fe4ff */
[----:B------:R-:W-:-:S05]  /*01a0*/  IADD3 R0, P0, PT, R0, UR4, RZ ;  /* 0x0000000400007c10 */ /* 0x000fca000ff1e0ff */
[----:B------:R-:W-:Y:S01]  /*01b0*/  IMAD.X R9, RZ, RZ, R9, P0 ;  /* 0x000000ffff097224 */ /* 0x000fe200000e0609 */
[----:B------:R-:W-:-:S04]  /*01c0*/  ISETP.GE.U32.AND P0, PT, R0, UR9, PT ;  /* 0x0000000900007c0c */ /* 0x000fc8000bf06070 */
[----:B------:R-:W-:Y:S01]  /*01d0*/  ISETP.GE.U32.AND.EX P0, PT, R9, UR8, PT, P0 ;  /* 0x0000000809007c0c */ /* 0x000fe2000bf06100 */
[----:B0-----:R0:W-:-:S12]  /*01e0*/  STG.E desc[UR6][R4.64], R7 ;  /* 0x0000000704007986 */ /* 0x0011d8000c101906 */
[----:B------:R-:W-:Y:S05]  /*01f0*/  @!P0 BRA `(.L_x_0) ;  /* 0xfffffffc00c08947 */ /* 0x000fea000383ffff */
[----:B------:R-:W-:Y:S05]  /*0200*/  EXIT ;  /* 0x000000000000794d */ /* 0x000fea0003800000 */
.L_x_1:
[----:B------:R-:W-:-:S00]  /*0210*/  BRA `(.L_x_1) ;  /* 0xfffffffc00fc7947 */ /* 0x000fc0000383ffff */
[----:B------:R-:W-:-:S00]  /*0220*/  NOP ;  /* 0x0000000000007918 */ /* 0x000fc00000000000 */
        /* <DEDUP_REMOVED lines=13> */
.L_x_2:


//--------------------- .nv.shared.reserved.0     --------------------------
	.section	.nv.shared.reserved.0,"aw",@nobits
	.weak		__nv_reservedSMEM_offset_0_alias
	.size		__nv_reservedSMEM_offset_0_alias, 0, 64
	.other		__nv_reservedSMEM_offset_0_alias,@"STO_CUDA_RESERVED_SHARED STV_DEFAULT"
__nv_reservedSMEM_offset_0_alias:
	.zero		0
	.zero		64


//--------------------- .nv.global                --------------------------
	.section	.nv.global,"aw",@nobits
	.align	8
.nv.global:
	.type		_ZTVN10__cxxabiv120__function_type_infoE,@object
	.size		_ZTVN10__cxxabiv120__function_type_infoE,(_ZTVN10__cxxabiv120__si_class_type_infoE - _ZTVN10__cxxabiv120__function_type_infoE)
_ZTVN10__cxxabiv120__function_type_infoE:
	.zero		8
	.type		_ZTVN10__cxxabiv120__si_class_type_infoE,@object
	.size		_ZTVN10__cxxabiv120__si_class_type_infoE,(_ZTTNSt7__cxx1119basic_ostringstreamIcSt11char_traitsIcESaIcEEE - _ZTVN10__cxxabiv120__si_class_type_infoE)
_ZTVN10__cxxabiv120__si_class_type_infoE:
	.zero		8
	.type		_ZTTNSt7__cxx1119basic_ostringstreamIcSt11char_traitsIcESaIcEEE,@object
	.size		_ZTTNSt7__cxx1119basic_ostringstreamIcSt11char_traitsIcESaIcEEE,(_ZTTSo - _ZTTNSt7__cxx1119basic_ostringstreamIcSt11char_traitsIcESaIcEEE)
_ZTTNSt7__cxx1119basic_ostringstreamIcSt11char_traitsIcESaIcEEE:
	.zero		8
	.type		_ZTTSo,@object
	.size		_ZTTSo,(_ZTVN10__cxxabiv119__pointer_type_infoE - _ZTTSo)
_ZTTSo:
	.zero		8
	.type		_ZTVN10__cxxabiv119__pointer_type_infoE,@object
	.size		_ZTVN10__cxxabiv119__pointer_type_infoE,(_ZTVN10__cxxabiv117__class_type_infoE - _ZTVN10__cxxabiv119__pointer_type_infoE)
_ZTVN10__cxxabiv119__pointer_type_infoE:
	.zero		8
	.type		_ZTVN10__cxxabiv117__class_type_infoE,@object
	.size		_ZTVN10__cxxabiv117__class_type_infoE,(_ZTVSt9basic_iosIcSt11char_traitsIcEE - _ZTVN10__cxxabiv117__class_type_infoE)
_ZTVN10__cxxabiv117__class_type_infoE:
	.zero		8
	.type		_ZTVSt9basic_iosIcSt11char_traitsIcEE,@object
	.size		_ZTVSt9basic_iosIcSt11char_traitsIcEE,(_ZTVN3c105ErrorE - _ZTVSt9basic_iosIcSt11char_traitsIcEE)
_ZTVSt9basic_iosIcSt11char_traitsIcEE:
	.zero		32
	.type		_ZTVN3c105ErrorE,@object
	.size		_ZTVN3c105ErrorE,(_ZTVN3c1011StorageImplE - _ZTVN3c105ErrorE)
_ZTVN3c105ErrorE:
	.zero		40
	.type		_ZTVN3c1011StorageImplE,@object
	.size		_ZTVN3c1011StorageImplE,(_ZTVSt9exception - _ZTVN3c1011StorageImplE)
_ZTVN3c1011StorageImplE:
	.zero		40
	.type		_ZTVSt9exception,@object
	.size		_ZTVSt9exception,(_ZTVN3c1020intrusive_ptr_targetE - _ZTVSt9exception)
_ZTVSt9exception:
	.zero		40
	.type		_ZTVN3c1020intrusive_ptr_targetE,@object
	.size		_ZTVN3c1020intrusive_ptr_targetE,(_ZTVSt15basic_streambufIcSt11char_traitsIcEE - _ZTVN3c1020intrusive_ptr_targetE)
_ZTVN3c1020intrusive_ptr_targetE:
	.zero		40
	.type		_ZTVSt15basic_streambufIcSt11char_traitsIcEE,@object
	.size		_ZTVSt15basic_streambufIcSt11char_traitsIcEE,(_ZTVNSt7__cxx1115basic_stringbufIcSt11char_traitsIcESaIcEEE - _ZTVSt15basic_streambufIcSt11char_traitsIcEE)
_ZTVSt15basic_streambufIcSt11char_traitsIcEE:
	.zero		128
	.type		_ZTVNSt7__cxx1115basic_stringbufIcSt11char_traitsIcESaIcEEE,@object
	.size		_ZTVNSt7__cxx1115basic_stringbufIcSt11char_traitsIcESaIcEEE,(_ZTVN6caffe211StumpFuncOpIffNS_11CUDAContextEEE - _ZTVNSt7__cxx1115basic_stringbufIcSt11char_traitsIcESaIcEEE)
_ZTVNSt7__cxx1115basic_stringbufIcSt11char_traitsIcESaIcEEE:
	.zero		128
	.type		_ZTVN6caffe211StumpFuncOpIffNS_11CUDAContextEEE,@object
	.size		_ZTVN6caffe211StumpFuncOpIffNS_11CUDAContextEEE,(_ZTVN6caffe28OperatorINS_11CUDAContextEEE - _ZTVN6caffe211StumpFuncOpIffNS_11CUDAContextEEE)
_ZTVN6caffe211StumpFuncOpIffNS_11CUDAContextEEE:
	.zero		136
	.type		_ZTVN6caffe28OperatorINS_11CUDAContextEEE,@object
	.size		_ZTVN6caffe28OperatorINS_11CUDAContextEEE,(.L_13 - _ZTVN6caffe28OperatorINS_11CUDAContextEEE)
_ZTVN6caffe28OperatorINS_11CUDAContextEEE:
	.zero		136
.L_13:


//--------------------- .nv.constant0._ZN6caffe272_GLOBAL__N__48_tmpxft_00006fc3_00000000_7_stump_func_op_cpp1_ii_04fc0c0d15StumpFuncKernelIffEEviT_T0_S3_PKS2_PS3_ --------------------------
	.section	.nv.constant0._ZN6caffe272_GLOBAL__N__48_tmpxft_00006fc3_00000000_7_stump_func_op_cpp1_ii_04fc0c0d15StumpFuncKernelIffEEviT_T0_S3_PKS2_PS3_,"a",@progbits
	.sectionflags	@""
	.align	4
.nv.constant0._ZN6caffe272_GLOBAL__N__48_tmpxft_00006fc3_00000000_7_stump_func_op_cpp1_ii_04fc0c0d15StumpFuncKernelIffEEviT_T0_S3_PKS2_PS3_:
	.zero		928


//--------------------- SYMBOLS --------------------------

	.type		.nv.reservedSmem.offset0,@object
	.size		.nv.reservedSmem.offset0,0x4
